//
// Generated by NVIDIA NVVM Compiler
//
// Compiler Build ID: CL-36424714
// Cuda compilation tools, release 13.0, V13.0.88
// Based on NVVM 20.0.0
//

.version 9.0
.target sm_100
.address_size 64

	// .globl	_Z8timeStepP8particleiii

.visible .entry _Z8timeStepP8particleiii(
	.param .u64 .ptr .align 1 _Z8timeStepP8particleiii_param_0,
	.param .u32 _Z8timeStepP8particleiii_param_1,
	.param .u32 _Z8timeStepP8particleiii_param_2,
	.param .u32 _Z8timeStepP8particleiii_param_3
)
{
	.reg .pred 	%p<2>;
	.reg .b32 	%r<15>;
	.reg .b32 	%f<10>;
	.reg .b64 	%rd<5>;

	ld.param.u64 	%rd1, [_Z8timeStepP8particleiii_param_0];
	ld.param.u32 	%r2, [_Z8timeStepP8particleiii_param_1];
	ld.param.u32 	%r3, [_Z8timeStepP8particleiii_param_2];
	ld.param.u32 	%r4, [_Z8timeStepP8particleiii_param_3];
	mov.u32 	%r5, %tid.x;
	mov.u32 	%r6, %ctaid.x;
	mov.u32 	%r7, %ntid.x;
	mad.lo.s32 	%r8, %r6, %r7, %r5;
	add.s32 	%r1, %r8, %r4;
	setp.ge.s32 	%p1, %r1, %r3;
	@%p1 bra 	$L__BB0_2;
	cvta.to.global.u64 	%rd2, %rd1;
	mad.lo.s32 	%r9, %r1, 3, %r2;
	rem.s32 	%r10, %r9, %r3;
	cvt.rn.f32.s32 	%f1, %r10;
	mul.wide.s32 	%rd3, %r1, 24;
	add.s64 	%rd4, %rd2, %rd3;
	st.global.f32 	[%rd4+12], %f1;
	add.s32 	%r11, %r9, %r1;
	rem.s32 	%r12, %r11, %r3;
	cvt.rn.f32.s32 	%f2, %r12;
	st.global.f32 	[%rd4+16], %f2;
	add.s32 	%r13, %r11, %r1;
	rem.s32 	%r14, %r13, %r3;
	cvt.rn.f32.s32 	%f3, %r14;
	st.global.f32 	[%rd4+20], %f3;
	ld.global.f32 	%f4, [%rd4];
	add.f32 	%f5, %f4, %f1;
	st.global.f32 	[%rd4], %f5;
	ld.global.f32 	%f6, [%rd4+4];
	add.f32 	%f7, %f6, %f2;
	st.global.f32 	[%rd4+4], %f7;
	ld.global.f32 	%f8, [%rd4+8];
	add.f32 	%f9, %f8, %f3;
	st.global.f32 	[%rd4+8], %f9;
$L__BB0_2:
	ret;

}


// ===== COMPILED SASS (sm_100) =====

	.target	sm_100

	.elftype	@"ET_EXEC"


//--------------------- .note.nv.tkinfo           --------------------------
	.section	.note.nv.tkinfo,"",@"SHT_NOTE"
	.sectionflags	@"SHF_NOTE_NV_TKINFO"
	.tkinfo
        /*0018*/ 	.word	0x00000002
        /*0030*/ 	.string	""
        /*0030*/ 	.string	"ptxas"
        /*0030*/ 	.string	"Cuda compilation tools, release 13.0, V13.0.88"
        /*0030*/ 	.string	"Build cuda_13.0.r13.0/compiler.36424714_0"
        /*0030*/ 	.string	"-arch sm_100 -m 64 "



//--------------------- .note.nv.cuinfo           --------------------------
	.section	.note.nv.cuinfo,"",@"SHT_NOTE"
	.sectionflags	@"SHF_NOTE_NV_CUINFO"
        /*0018*/ 	.short	0x0002
        /*001a*/ 	.short	0x0064
        /*001c*/ 	.short	0x0082
	.zero		2


//--------------------- .nv.info                  --------------------------
	.section	.nv.info,"",@"SHT_CUDA_INFO"
	.align	4


	//----- nvinfo : EIATTR_REGCOUNT
	.align		4
        /*0000*/ 	.byte	0x04, 0x2f
        /*0002*/ 	.short	(.L_1 - .L_0)
	.align		4
.L_0:
        /*0004*/ 	.word	index@(_Z8timeStepP8particleiii)
        /*0008*/ 	.word	0x00000015


	//----- nvinfo : EIATTR_FRAME_SIZE
	.align		4
.L_1:
        /*000c*/ 	.byte	0x04, 0x11
        /*000e*/ 	.short	(.L_3 - .L_2)
	.align		4
.L_2:
        /*0010*/ 	.word	index@(_Z8timeStepP8particleiii)
        /*0014*/ 	.word	0x00000000


	//----- nvinfo : EIATTR_MIN_STACK_SIZE
	.align		4
.L_3:
        /*0018*/ 	.byte	0x04, 0x12
        /*001a*/ 	.short	(.L_5 - .L_4)
	.align		4
.L_4:
        /*001c*/ 	.word	index@(_Z8timeStepP8particleiii)
        /*0020*/ 	.word	0x00000000
.L_5:


//--------------------- .nv.compat                --------------------------
	.section	.nv.compat,"",@"SHT_CUDA_COMPAT_INFO"
	.align	4
        /*0000*/ 	.byte	0x02, 0x09, 0x00, 0x00, 0x02, 0x02, 0x01, 0x00, 0x02, 0x05, 0x05, 0x00, 0x03, 0x07, 0x01, 0x01
        /*0010*/ 	.byte	0x02, 0x03, 0x00, 0x00, 0x02, 0x06, 0x01, 0x00, 0x04, 0x0b, 0x08, 0x00, 0x09, 0x00, 0x00, 0x00
        /*0020*/ 	.byte	0x00, 0x00, 0x00, 0x00


//--------------------- .nv.info._Z8timeStepP8particleiii --------------------------
	.section	.nv.info._Z8timeStepP8particleiii,"",@"SHT_CUDA_INFO"
	.sectionflags	@""
	.align	4


	//----- nvinfo : EIATTR_CUDA_API_VERSION
	.align		4
        /*0000*/ 	.byte	0x04, 0x37
        /*0002*/ 	.short	(.L_7 - .L_6)
.L_6:
        /*0004*/ 	.word	0x00000082


	//----- nvinfo : EIATTR_KPARAM_INFO
	.align		4
.L_7:
        /*0008*/ 	.byte	0x04, 0x17
        /*000a*/ 	.short	(.L_9 - .L_8)
.L_8:
        /*000c*/ 	.word	0x00000000
        /*0010*/ 	.short	0x0003
        /*0012*/ 	.short	0x0010
        /*0014*/ 	.byte	0x00, 0xf0, 0x11, 0x00


	//----- nvinfo : EIATTR_KPARAM_INFO
	.align		4
.L_9:
        /*0018*/ 	.byte	0x04, 0x17
        /*001a*/ 	.short	(.L_11 - .L_10)
.L_10:
        /*001c*/ 	.word	0x00000000
        /*0020*/ 	.short	0x0002
        /*0022*/ 	.short	0x000c
        /*0024*/ 	.byte	0x00, 0xf0, 0x11, 0x00


	//----- nvinfo : EIATTR_KPARAM_INFO
	.align		4
.L_11:
        /*0028*/ 	.byte	0x04, 0x17
        /*002a*/ 	.short	(.L_13 - .L_12)
.L_12:
        /*002c*/ 	.word	0x00000000
        /*0030*/ 	.short	0x0001
        /*0032*/ 	.short	0x0008
        /*0034*/ 	.byte	0x00, 0xf0, 0x11, 0x00


	//----- nvinfo : EIATTR_KPARAM_INFO
	.align		4
.L_13:
        /*0038*/ 	.byte	0x04, 0x17
        /*003a*/ 	.short	(.L_15 - .L_14)
.L_14:
        /*003c*/ 	.word	0x00000000
        /*0040*/ 	.short	0x0000
        /*0042*/ 	.short	0x0000
        /*0044*/ 	.byte	0x00, 0xf5, 0x21, 0x00


	//----- nvinfo : EIATTR_SPARSE_MMA_MASK
	.align		4
.L_15:
        /*0048*/ 	.byte	0x03, 0x50
        /*004a*/ 	.short	0x0000


	//----- nvinfo : EIATTR_MAXREG_COUNT
	.align		4
        /*004c*/ 	.byte	0x03, 0x1b
        /*004e*/ 	.short	0x00ff


	//----- nvinfo : EIATTR_MERCURY_ISA_VERSION
	.align		4
        /*0050*/ 	.byte	0x03, 0x5f
        /*0052*/ 	.short	0x0101


	//----- nvinfo : EIATTR_VRC_CTA_INIT_COUNT
	.align		4
        /*0054*/ 	.byte	0x02, 0x4a
	.zero		1
	.zero		1


	//----- nvinfo : EIATTR_EXIT_INSTR_OFFSETS
	.align		4
        /*0058*/ 	.byte	0x04, 0x1c
        /*005a*/ 	.short	(.L_17 - .L_16)


	//   ....[0]....
.L_16:
        /*005c*/ 	.word	0x00000090


	//   ....[1]....
        /*0060*/ 	.word	0x000004c0


	//----- nvinfo : EIATTR_CBANK_PARAM_SIZE
	.align		4
.L_17:
        /*0064*/ 	.byte	0x03, 0x19
        /*0066*/ 	.short	0x0014


	//----- nvinfo : EIATTR_PARAM_CBANK
	.align		4
        /*0068*/ 	.byte	0x04, 0x0a
        /*006a*/ 	.short	(.L_19 - .L_18)
	.align		4
.L_18:
        /*006c*/ 	.word	index@(.nv.constant0._Z8timeStepP8particleiii)
        /*0070*/ 	.short	0x0380
        /*0072*/ 	.short	0x0014


	//----- nvinfo : EIATTR_SW_WAR
	.align		4
.L_19:
        /*0074*/ 	.byte	0x04, 0x36
        /*0076*/ 	.short	(.L_21 - .L_20)
.L_20:
        /*0078*/ 	.word	0x00000008
.L_21:


//--------------------- .nv.callgraph             --------------------------
	.section	.nv.callgraph,"",@"SHT_CUDA_CALLGRAPH"
	.align	4
	.sectionentsize	8
	.align		4
        /*0000*/ 	.word	0x00000000
	.align		4
        /*0004*/ 	.word	0xffffffff
	.align		4
        /*0008*/ 	.word	0x00000000
	.align		4
        /*000c*/ 	.word	0xfffffffe
	.align		4
        /*0010*/ 	.word	0x00000000
	.align		4
        /*0014*/ 	.word	0xfffffffd
	.align		4
        /*0018*/ 	.word	0x00000000
	.align		4
        /*001c*/ 	.word	0xfffffffc


//--------------------- .text._Z8timeStepP8particleiii --------------------------
	.section	.text._Z8timeStepP8particleiii,"ax",@progbits
	.align	128
        .global         _Z8timeStepP8particleiii
        .type           _Z8timeStepP8particleiii,@function
        .size           _Z8timeStepP8particleiii,(.L_x_1 - _Z8timeStepP8particleiii)
        .other          _Z8timeStepP8particleiii,@"STO_CUDA_ENTRY STV_DEFAULT"
_Z8timeStepP8particleiii:
.text._Z8timeStepP8particleiii:
[----:B------:R-:W-:Y:S01]  /*0000*/  LDC R1, c[0x0][0x37c] ;  /* 0x0000df00ff017b82 */ /* 0x000fe20000000800 */
[----:B------:R-:W0:Y:S07]  /*0010*/  S2R R0, SR_TID.X ;  /* 0x0000000000007919 */ /* 0x000e2e0000002100 */
[----:B------:R-:W0:Y:S01]  /*0020*/  S2UR UR4, SR_CTAID.X ;  /* 0x00000000000479c3 */ /* 0x000e220000002500 */
[----:B------:R-:W1:Y:S07]  /*0030*/  LDCU UR5, c[0x0][0x390] ;  /* 0x00007200ff0577ac */ /* 0x000e6e0008000800 */
[----:B------:R-:W0:Y:S08]  /*0040*/  LDC R3, c[0x0][0x360] ;  /* 0x0000d800ff037b82 */ /* 0x000e300000000800 */
[----:B------:R-:W2:Y:S01]  /*0050*/  LDC R6, c[0x0][0x38c] ;  /* 0x0000e300ff067b82 */ /* 0x000ea20000000800 */
[----:B0-----:R-:W-:-:S04]  /*0060*/  IMAD R0, R3, UR4, R0 ;  /* 0x0000000403007c24 */ /* 0x001fc8000f8e0200 */
[----:B-1----:R-:W-:-:S05]  /*0070*/  VIADD R13, R0, UR5 ;  /* 0x00000005000d7c36 */ /* 0x002fca0008000000 */
[----:B--2---:R-:W-:-:S13]  /*0080*/  ISETP.GE.AND P0, PT, R13, R6, PT ;  /* 0x000000060d00720c */ /* 0x004fda0003f06270 */
[----:B------:R-:W-:Y:S05]  /*0090*/  @P0 EXIT ;  /* 0x000000000000094d */ /* 0x000fea0003800000 */
[----:B------:R-:W0:Y:S01]  /*00a0*/  LDC.64 R2, c[0x0][0x380] ;  /* 0x0000e000ff027b82 */ /* 0x000e220000000a00 */
[----:B------:R-:W1:Y:S01]  /*00b0*/  LDCU.64 UR4, c[0x0][0x358] ;  /* 0x00006b00ff0477ac */ /* 0x000e620008000a00 */
[----:B------:R-:W-:-:S06]  /*00c0*/  IABS R7, R6 ;  /* 0x0000000600077213 */ /* 0x000fcc0000000000 */
[----:B------:R-:W2:Y:S01]  /*00d0*/  LDC R10, c[0x0][0x388] ;  /* 0x0000e200ff0a7b82 */ /* 0x000ea20000000800 */
[----:B0-----:R-:W-:-:S05]  /*00e0*/  IMAD.WIDE R2, R13, 0x18, R2 ;  /* 0x000000180d027825 */ /* 0x001fca00078e0202 */
[----:B-1----:R-:W3:Y:S04]  /*00f0*/  LDG.E R5, desc[UR4][R2.64] ;  /* 0x0000000402057981 */ /* 0x002ee8000c1e1900 */
[----:B------:R-:W4:Y:S04]  /*0100*/  LDG.E R4, desc[UR4][R2.64+0x4] ;  /* 0x0000040402047981 */ /* 0x000f28000c1e1900 */
[----:B------:R-:W5:Y:S01]  /*0110*/  LDG.E R0, desc[UR4][R2.64+0x8] ;  /* 0x0000080402007981 */ /* 0x000f62000c1e1900 */
[----:B------:R-:W0:Y:S01]  /*0120*/  I2F.RP R14, R7 ;  /* 0x00000007000e7306 */ /* 0x000e220000209400 */
[----:B--2---:R-:W-:-:S05]  /*0130*/  IMAD R10, R13, 0x3, R10 ;  /* 0x000000030d0a7824 */ /* 0x004fca00078e020a */
[----:B------:R-:W-:-:S04]  /*0140*/  IADD3 R11, PT, PT, R13, R10, RZ ;  /* 0x0000000a0d0b7210 */ /* 0x000fc80007ffe0ff */
[----:B------:R-:W-:Y:S01]  /*0150*/  IABS R15, R11 ;  /* 0x0000000b000f7213 */ /* 0x000fe20000000000 */
[----:B------:R-:W-:Y:S01]  /*0160*/  IMAD.IADD R12, R13, 0x1, R11 ;  /* 0x000000010d0c7824 */ /* 0x000fe200078e020b */
[----:B0-----:R-:W0:Y:S04]  /*0170*/  MUFU.RCP R14, R14 ;  /* 0x0000000e000e7308 */ /* 0x001e280000001000 */
[----:B------:R-:W-:Y:S01]  /*0180*/  IABS R17, R12 ;  /* 0x0000000c00117213 */ /* 0x000fe20000000000 */
[----:B0-----:R-:W-:Y:S01]  /*0190*/  VIADD R8, R14, 0xffffffe ;  /* 0x0ffffffe0e087836 */ /* 0x001fe20000000000 */
[----:B------:R-:W-:-:S03]  /*01a0*/  IABS R14, R10 ;  /* 0x0000000a000e7213 */ /* 0x000fc60000000000 */
[----:B------:R0:W1:Y:S02]  /*01b0*/  F2I.FTZ.U32.TRUNC.NTZ R9, R8 ;  /* 0x0000000800097305 */ /* 0x000064000021f000 */
[----:B0-----:R-:W-:Y:S02]  /*01c0*/  IMAD.MOV.U32 R8, RZ, RZ, RZ ;  /* 0x000000ffff087224 */ /* 0x001fe400078e00ff */
[----:B-1----:R-:W-:-:S04]  /*01d0*/  IMAD.MOV R16, RZ, RZ, -R9 ;  /* 0x000000ffff107224 */ /* 0x002fc800078e0a09 */
[----:B------:R-:W-:-:S04]  /*01e0*/  IMAD R13, R16, R7, RZ ;  /* 0x00000007100d7224 */ /* 0x000fc800078e02ff */
[----:B------:R-:W-:-:S06]  /*01f0*/  IMAD.HI.U32 R8, R9, R13, R8 ;  /* 0x0000000d09087227 */ /* 0x000fcc00078e0008 */
[----:B------:R-:W-:-:S04]  /*0200*/  IMAD.HI.U32 R9, R8, R14, RZ ;  /* 0x0000000e08097227 */ /* 0x000fc800078e00ff */
[----:B------:R-:W-:Y:S01]  /*0210*/  IMAD.HI.U32 R13, R8, R15, RZ ;  /* 0x0000000f080d7227 */ /* 0x000fe200078e00ff */
[----:B------:R-:W-:-:S03]  /*0220*/  IADD3 R9, PT, PT, -R9, RZ, RZ ;  /* 0x000000ff09097210 */ /* 0x000fc60007ffe1ff */
[----:B------:R-:W-:-:S04]  /*0230*/  IMAD.HI.U32 R8, R8, R17, RZ ;  /* 0x0000001108087227 */ /* 0x000fc800078e00ff */
[----:B------:R-:W-:Y:S02]  /*0240*/  IMAD.MOV R16, RZ, RZ, -R13 ;  /* 0x000000ffff107224 */ /* 0x000fe400078e0a0d */
[----:B------:R-:W-:Y:S02]  /*0250*/  IMAD.MOV R18, RZ, RZ, -R8 ;  /* 0x000000ffff127224 */ /* 0x000fe400078e0a08 */
[C---:B------:R-:W-:Y:S02]  /*0260*/  IMAD R8, R7.reuse, R9, R14 ;  /* 0x0000000907087224 */ /* 0x040fe400078e020e */
[C---:B------:R-:W-:Y:S02]  /*0270*/  IMAD R14, R7.reuse, R16, R15 ;  /* 0x00000010070e7224 */ /* 0x040fe400078e020f */
[C---:B------:R-:W-:Y:S01]  /*0280*/  IMAD R16, R7.reuse, R18, R17 ;  /* 0x0000001207107224 */ /* 0x040fe200078e0211 */
[C---:B------:R-:W-:Y:S02]  /*0290*/  ISETP.GT.U32.AND P0, PT, R7.reuse, R8, PT ;  /* 0x000000080700720c */ /* 0x040fe40003f04070 */
[----:B------:R-:W-:-:S02]  /*02a0*/  ISETP.GT.U32.AND P1, PT, R7, R14, PT ;  /* 0x0000000e0700720c */ /* 0x000fc40003f24070 */
[----:B------:R-:W-:-:S09]  /*02b0*/  ISETP.GT.U32.AND P2, PT, R7, R16, PT ;  /* 0x000000100700720c */ /* 0x000fd20003f44070 */
[----:B------:R-:W-:Y:S02]  /*02c0*/  @!P0 IADD3 R8, PT, PT, R8, -R7, RZ ;  /* 0x8000000708088210 */ /* 0x000fe40007ffe0ff */
[--C-:B------:R-:W-:Y:S01]  /*02d0*/  @!P1 IMAD.IADD R14, R14, 0x1, -R7.reuse ;  /* 0x000000010e0e9824 */ /* 0x100fe200078e0a07 */
[----:B------:R-:W-:Y:S01]  /*02e0*/  ISETP.GE.AND P1, PT, R11, RZ, PT ;  /* 0x000000ff0b00720c */ /* 0x000fe20003f26270 */
[----:B------:R-:W-:Y:S01]  /*02f0*/  @!P2 IMAD.IADD R16, R16, 0x1, -R7 ;  /* 0x000000011010a824 */ /* 0x000fe200078e0a07 */
[C---:B------:R-:W-:Y:S02]  /*0300*/  ISETP.GT.U32.AND P3, PT, R7.reuse, R8, PT ;  /* 0x000000080700720c */ /* 0x040fe40003f64070 */
[C---:B------:R-:W-:Y:S02]  /*0310*/  ISETP.GT.U32.AND P4, PT, R7.reuse, R14, PT ;  /* 0x0000000e0700720c */ /* 0x040fe40003f84070 */
[----:B------:R-:W-:Y:S02]  /*0320*/  ISETP.GT.U32.AND P5, PT, R7, R16, PT ;  /* 0x000000100700720c */ /* 0x000fe40003fa4070 */
[----:B------:R-:W-:-:S02]  /*0330*/  ISETP.GE.AND P0, PT, R10, RZ, PT ;  /* 0x000000ff0a00720c */ /* 0x000fc40003f06270 */
[----:B------:R-:W-:-:S05]  /*0340*/  ISETP.GE.AND P2, PT, R12, RZ, PT ;  /* 0x000000ff0c00720c */ /* 0x000fca0003f46270 */
[----:B------:R-:W-:Y:S02]  /*0350*/  @!P3 IADD3 R8, PT, PT, R8, -R7, RZ ;  /* 0x800000070808b210 */ /* 0x000fe40007ffe0ff */
[--C-:B------:R-:W-:Y:S01]  /*0360*/  @!P4 IMAD.IADD R14, R14, 0x1, -R7.reuse ;  /* 0x000000010e0ec824 */ /* 0x100fe200078e0a07 */
[----:B------:R-:W-:Y:S01]  /*0370*/  ISETP.NE.AND P3, PT, R6, RZ, PT ;  /* 0x000000ff0600720c */ /* 0x000fe20003f65270 */
[----:B------:R-:W-:Y:S01]  /*0380*/  @!P5 IMAD.IADD R16, R16, 0x1, -R7 ;  /* 0x000000011010d824 */ /* 0x000fe200078e0a07 */
[----:B------:R-:W-:Y:S01]  /*0390*/  LOP3.LUT R7, RZ, R6, RZ, 0x33, !PT ;  /* 0x00000006ff077212 */ /* 0x000fe200078e33ff */
[----:B------:R-:W-:Y:S01]  /*03a0*/  @!P1 IMAD.MOV R14, RZ, RZ, -R14 ;  /* 0x000000ffff0e9224 */ /* 0x000fe200078e0a0e */
[----:B------:R-:W-:Y:S02]  /*03b0*/  @!P0 IADD3 R8, PT, PT, -R8, RZ, RZ ;  /* 0x000000ff08088210 */ /* 0x000fe40007ffe1ff */
[----:B------:R-:W-:Y:S02]  /*03c0*/  @!P2 IADD3 R16, PT, PT, -R16, RZ, RZ ;  /* 0x000000ff1010a210 */ /* 0x000fe40007ffe1ff */
[----:B------:R-:W-:-:S02]  /*03d0*/  SEL R8, R7, R8, !P3 ;  /* 0x0000000807087207 */ /* 0x000fc40005800000 */
[C---:B------:R-:W-:Y:S02]  /*03e0*/  SEL R14, R7.reuse, R14, !P3 ;  /* 0x0000000e070e7207 */ /* 0x040fe40005800000 */
[----:B------:R-:W-:Y:S02]  /*03f0*/  SEL R7, R7, R16, !P3 ;  /* 0x0000001007077207 */ /* 0x000fe40005800000 */
[----:B------:R-:W-:Y:S02]  /*0400*/  I2FP.F32.S32 R8, R8 ;  /* 0x0000000800087245 */ /* 0x000fe40000201400 */
[----:B------:R-:W-:Y:S02]  /*0410*/  I2FP.F32.S32 R13, R14 ;  /* 0x0000000e000d7245 */ /* 0x000fe40000201400 */
[----:B------:R-:W-:Y:S01]  /*0420*/  I2FP.F32.S32 R7, R7 ;  /* 0x0000000700077245 */ /* 0x000fe20000201400 */
[----:B------:R-:W-:Y:S04]  /*0430*/  STG.E desc[UR4][R2.64+0xc], R8 ;  /* 0x00000c0802007986 */ /* 0x000fe8000c101904 */
[----:B------:R-:W-:Y:S04]  /*0440*/  STG.E desc[UR4][R2.64+0x10], R13 ;  /* 0x0000100d02007986 */ /* 0x000fe8000c101904 */
[----:B------:R-:W-:Y:S01]  /*0450*/  STG.E desc[UR4][R2.64+0x14], R7 ;  /* 0x0000140702007986 */ /* 0x000fe2000c101904 */
[----:B---3--:R-:W-:Y:S01]  /*0460*/  FADD R5, R8, R5 ;  /* 0x0000000508057221 */ /* 0x008fe20000000000 */
[----:B----4-:R-:W-:-:S04]  /*0470*/  FADD R9, R13, R4 ;  /* 0x000000040d097221 */ /* 0x010fc80000000000 */
[----:B------:R-:W-:Y:S01]  /*0480*/  STG.E desc[UR4][R2.64], R5 ;  /* 0x0000000502007986 */ /* 0x000fe2000c101904 */
[----:B-----5:R-:W-:-:S03]  /*0490*/  FADD R11, R7, R0 ;  /* 0x00000000070b7221 */ /* 0x020fc60000000000 */
[----:B------:R-:W-:Y:S04]  /*04a0*/  STG.E desc[UR4][R2.64+0x4], R9 ;  /* 0x0000040902007986 */ /* 0x000fe8000c101904 */
[----:B------:R-:W-:Y:S01]  /*04b0*/  STG.E desc[UR4][R2.64+0x8], R11 ;  /* 0x0000080b02007986 */ /* 0x000fe2000c101904 */
[----:B------:R-:W-:Y:S05]  /*04c0*/  EXIT ;  /* 0x000000000000794d */ /* 0x000fea0003800000 */
.L_x_0:
[----:B------:R-:W-:-:S00]  /*04d0*/  BRA `(.L_x_0) ;  /* 0xfffffffc00fc7947 */ /* 0x000fc0000383ffff */
[----:B------:R-:W-:-:S00]  /*04e0*/  NOP ;  /* 0x0000000000007918 */ /* 0x000fc00000000000 */
        /* <DEDUP_REMOVED lines=9> */
.L_x_1:


//--------------------- .nv.shared.reserved.0     --------------------------
	.section	.nv.shared.reserved.0,"aw",@nobits
	.weak		__nv_reservedSMEM_offset_0_alias
	.size		__nv_reservedSMEM_offset_0_alias, 0, 64
	.other		__nv_reservedSMEM_offset_0_alias,@"STO_CUDA_RESERVED_SHARED STV_DEFAULT"
__nv_reservedSMEM_offset_0_alias:
	.zero		0
	.zero		64


//--------------------- .nv.constant0._Z8timeStepP8particleiii --------------------------
	.section	.nv.constant0._Z8timeStepP8particleiii,"a",@progbits
	.sectionflags	@""
	.align	4
.nv.constant0._Z8timeStepP8particleiii:
	.zero		916


//--------------------- SYMBOLS --------------------------

	.type		.nv.reservedSmem.offset0,@object
	.size		.nv.reservedSmem.offset0,0x4
